	.headerflags	@"EF_CUDA_TEXMODE_UNIFIED EF_CUDA_64BIT_ADDRESS EF_CUDA_ACCELERATORS EF_CUDA_SM90 EF_CUDA_VIRTUAL_SM(EF_CUDA_SM90)"
	.elftype	@"ET_EXEC"


//--------------------- .nv.info                  --------------------------
	.section	.nv.info,"",@"SHT_CUDA_INFO"
	.align	4


	//----- nvinfo : EIATTR_REGCOUNT
	.align		4
        /*0000*/ 	.byte	0x04, 0x2f
        /*0002*/ 	.short	(.L_1 - .L_0)
	.align		4
.L_0:
        /*0004*/ 	.word	index@(triton_poi_fused_convolution_25)
        /*0008*/ 	.word	0x0000000c


	//----- nvinfo : EIATTR_MIN_STACK_SIZE
	.align		4
.L_1:
        /*000c*/ 	.byte	0x04, 0x12
        /*000e*/ 	.short	(.L_3 - .L_2)
	.align		4
.L_2:
        /*0010*/ 	.word	index@(triton_poi_fused_convolution_25)
        /*0014*/ 	.word	0x00000000


	//----- nvinfo : EIATTR_FRAME_SIZE
	.align		4
.L_3:
        /*0018*/ 	.byte	0x04, 0x11
        /*001a*/ 	.short	(.L_5 - .L_4)
	.align		4
.L_4:
        /*001c*/ 	.word	index@(triton_poi_fused_convolution_25)
        /*0020*/ 	.word	0x00000000


	//----- nvinfo : EIATTR_MIN_STACK_SIZE
	.align		4
.L_5:
        /*0024*/ 	.byte	0x04, 0x12
        /*0026*/ 	.short	(.L_7 - .L_6)
	.align		4
.L_6:
        /*0028*/ 	.word	index@(triton_poi_fused_convolution_25)
        /*002c*/ 	.word	0x00000000
.L_7:


//--------------------- .nv.info.triton_poi_fused_convolution_25 --------------------------
	.section	.nv.info.triton_poi_fused_convolution_25,"",@"SHT_CUDA_INFO"
	.sectionflags	@""
	.align	4


	//----- nvinfo : EIATTR_CUDA_API_VERSION
	.align		4
        /*0000*/ 	.byte	0x04, 0x37
        /*0002*/ 	.short	(.L_9 - .L_8)
.L_8:
        /*0004*/ 	.word	0x0000007c


	//----- nvinfo : EIATTR_KPARAM_INFO
	.align		4
.L_9:
        /*0008*/ 	.byte	0x04, 0x17
        /*000a*/ 	.short	(.L_11 - .L_10)
.L_10:
        /*000c*/ 	.word	0x00000000
        /*0010*/ 	.short	0x0002
        /*0012*/ 	.short	0x0010
        /*0014*/ 	.byte	0x00, 0xf0, 0x11, 0x00


	//----- nvinfo : EIATTR_KPARAM_INFO
	.align		4
.L_11:
        /*0018*/ 	.byte	0x04, 0x17
        /*001a*/ 	.short	(.L_13 - .L_12)
.L_12:
        /*001c*/ 	.word	0x00000000
        /*0020*/ 	.short	0x0001
        /*0022*/ 	.short	0x0008
        /*0024*/ 	.byte	0x00, 0xf4, 0x21, 0x00


	//----- nvinfo : EIATTR_KPARAM_INFO
	.align		4
.L_13:
        /*0028*/ 	.byte	0x04, 0x17
        /*002a*/ 	.short	(.L_15 - .L_14)
.L_14:
        /*002c*/ 	.word	0x00000000
        /*0030*/ 	.short	0x0000
        /*0032*/ 	.short	0x0000
        /*0034*/ 	.byte	0x00, 0xf4, 0x21, 0x00


	//----- nvinfo : EIATTR_SPARSE_MMA_MASK
	.align		4
.L_15:
        /*0038*/ 	.byte	0x03, 0x50
        /*003a*/ 	.short	0x0000


	//----- nvinfo : EIATTR_MAXREG_COUNT
	.align		4
        /*003c*/ 	.byte	0x03, 0x1b
        /*003e*/ 	.short	0x00ff


	//----- nvinfo : EIATTR_EXIT_INSTR_OFFSETS
	.align		4
        /*0040*/ 	.byte	0x04, 0x1c
        /*0042*/ 	.short	(.L_17 - .L_16)


	//   ....[0]....
.L_16:
        /*0044*/ 	.word	0x00000170


	//   ....[1]....
        /*0048*/ 	.word	0x00000190


	//----- nvinfo : EIATTR_REQNTID
	.align		4
.L_17:
        /*004c*/ 	.byte	0x04, 0x10
        /*004e*/ 	.short	(.L_19 - .L_18)
.L_18:
        /*0050*/ 	.word	0x00000080
        /*0054*/ 	.word	0x00000001
        /*0058*/ 	.word	0x00000001


	//----- nvinfo : EIATTR_CBANK_PARAM_SIZE
	.align		4
.L_19:
        /*005c*/ 	.byte	0x03, 0x19
        /*005e*/ 	.short	0x0014


	//----- nvinfo : EIATTR_PARAM_CBANK
	.align		4
        /*0060*/ 	.byte	0x04, 0x0a
        /*0062*/ 	.short	(.L_21 - .L_20)
	.align		4
.L_20:
        /*0064*/ 	.word	index@(.nv.constant0.triton_poi_fused_convolution_25)
        /*0068*/ 	.short	0x0210
        /*006a*/ 	.short	0x0014


	//----- nvinfo : EIATTR_SW_WAR
	.align		4
.L_21:
        /*006c*/ 	.byte	0x04, 0x36
        /*006e*/ 	.short	(.L_23 - .L_22)
.L_22:
        /*0070*/ 	.word	0x00000008
.L_23:


//--------------------- .nv.callgraph             --------------------------
	.section	.nv.callgraph,"",@"SHT_CUDA_CALLGRAPH"
	.align	4
	.sectionentsize	8
	.align		4
        /*0000*/ 	.word	0x00000000
	.align		4
        /*0004*/ 	.word	0xffffffff
	.align		4
        /*0008*/ 	.word	0x00000000
	.align		4
        /*000c*/ 	.word	0xfffffffe
	.align		4
        /*0010*/ 	.word	0x00000000
	.align		4
        /*0014*/ 	.word	0xfffffffd
	.align		4
        /*0018*/ 	.word	0x00000000
	.align		4
        /*001c*/ 	.word	0xfffffffc


//--------------------- .text.triton_poi_fused_convolution_25 --------------------------
	.section	.text.triton_poi_fused_convolution_25,"ax",@progbits
	.align	128
        .global         triton_poi_fused_convolution_25
        .type           triton_poi_fused_convolution_25,@function
        .size           triton_poi_fused_convolution_25,(.L_x_1 - triton_poi_fused_convolution_25)
        .other          triton_poi_fused_convolution_25,@"STO_CUDA_ENTRY STV_DEFAULT"
triton_poi_fused_convolution_25:
.text.triton_poi_fused_convolution_25:
[----:B------:R-:W0:Y:S02]  /*0000*/  LDC R1, c[0x0][0x28] ;  /* 0x00000a00ff017b82 */ /* 0x000e240000000800 */
[----:B------:R-:W1:Y:S01]  /*0010*/  S2R R0, SR_TID.X ;  /* 0x0000000000007919 */ /* 0x000e620000002100 */
[----:B------:R-:W2:Y:S01]  /*0020*/  LDC.64 R2, c[0x0][0x210] ;  /* 0x00008400ff027b82 */ /* 0x000ea20000000a00 */
[----:B------:R-:W-:Y:S01]  /*0030*/  ULDC.64 UR4, c[0x0][0x208] ;  /* 0x0000820000047ab9 */ /* 0x000fe20000000a00 */
[----:B------:R-:W3:Y:S01]  /*0040*/  S2R R7, SR_CTAID.X ;  /* 0x0000000000077919 */ /* 0x000ee20000002500 */
[----:B-1----:R-:W-:Y:S02]  /*0050*/  LOP3.LUT R0, R0, 0x7f, RZ, 0xc0, !PT ;  /* 0x0000007f00007812 */ /* 0x002fe400078ec0ff */
[----:B---3--:R-:W-:-:S03]  /*0060*/  SHF.R.S32.HI R4, RZ, 0x18, R7 ;  /* 0x00000018ff047819 */ /* 0x008fc60000011407 */
[----:B------:R-:W-:Y:S01]  /*0070*/  IMAD R7, R7, 0x80, R0 ;  /* 0x0000008007077824 */ /* 0x000fe200078e0200 */
[----:B------:R-:W-:-:S03]  /*0080*/  SGXT R0, R4, 0x1 ;  /* 0x000000010400781a */ /* 0x000fc60000000200 */
[C---:B--2---:R-:W-:Y:S01]  /*0090*/  IMAD.WIDE R2, R7.reuse, 0x4, R2 ;  /* 0x0000000407027825 */ /* 0x044fe200078e0202 */
[----:B------:R-:W1:Y:S01]  /*00a0*/  LDC.64 R4, c[0x0][0x218] ;  /* 0x00008600ff047b82 */ /* 0x000e620000000a00 */
[----:B------:R-:W-:Y:S02]  /*00b0*/  ISETP.GE.AND P0, PT, R7, 0x200, PT ;  /* 0x000002000700780c */ /* 0x000fe40003f06270 */
[----:B------:R-:W-:Y:S01]  /*00c0*/  LEA.HI R0, R0, R7, RZ, 0x6 ;  /* 0x0000000700007211 */ /* 0x000fe200078f30ff */
[----:B------:R-:W-:-:S03]  /*00d0*/  IMAD.MOV.U32 R7, RZ, RZ, RZ ;  /* 0x000000ffff077224 */ /* 0x000fc600078e00ff */
[----:B------:R-:W-:-:S04]  /*00e0*/  SHF.R.S32.HI R9, RZ, 0x6, R0 ;  /* 0x00000006ff097819 */ /* 0x000fc80000011400 */
[----:B------:R-:W-:-:S04]  /*00f0*/  LEA.HI R0, R0, R9, RZ, 0x1 ;  /* 0x0000000900007211 */ /* 0x000fc800078f08ff */
[----:B------:R-:W-:-:S05]  /*0100*/  LOP3.LUT R0, R0, 0xfffffffe, RZ, 0xc0, !PT ;  /* 0xfffffffe00007812 */ /* 0x000fca00078ec0ff */
[----:B------:R-:W-:Y:S02]  /*0110*/  IMAD.IADD R9, R9, 0x1, -R0 ;  /* 0x0000000109097824 */ /* 0x000fe400078e0a00 */
[----:B------:R-:W-:Y:S02]  /*0120*/  IMAD.MOV.U32 R0, RZ, RZ, RZ ;  /* 0x000000ffff007224 */ /* 0x000fe400078e00ff */
[----:B-1----:R-:W-:-:S04]  /*0130*/  IMAD.WIDE R4, R9, 0x4, R4 ;  /* 0x0000000409047825 */ /* 0x002fc800078e0204 */
[----:B------:R-:W2:Y:S04]  /*0140*/  @!P0 LDG.E R0, desc[UR4][R2.64] ;  /* 0x0000000402008981 */ /* 0x000ea8000c1e1900 */
[----:B------:R-:W2:Y:S02]  /*0150*/  @!P0 LDG.E.EL R7, desc[UR4][R4.64] ;  /* 0x0000000404078981 */ /* 0x000ea4000c2e1900 */
[----:B--2---:R-:W-:Y:S01]  /*0160*/  FADD R7, R7, R0 ;  /* 0x0000000007077221 */ /* 0x004fe20000000000 */
[----:B------:R-:W-:Y:S06]  /*0170*/  @P0 EXIT ;  /* 0x000000000000094d */ /* 0x000fec0003800000 */
[----:B------:R-:W-:Y:S01]  /*0180*/  STG.E desc[UR4][R2.64], R7 ;  /* 0x0000000702007986 */ /* 0x000fe2000c101904 */
[----:B------:R-:W-:Y:S05]  /*0190*/  EXIT ;  /* 0x000000000000794d */ /* 0x000fea0003800000 */
.L_x_0:
[----:B------:R-:W-:-:S00]  /*01a0*/  BRA `(.L_x_0) ;  /* 0xfffffffc00fc7947 */ /* 0x000fc0000383ffff */
[----:B------:R-:W-:-:S00]  /*01b0*/  NOP ;  /* 0x0000000000007918 */ /* 0x000fc00000000000 */
        /* <DEDUP_REMOVED lines=12> */
.L_x_1:


//--------------------- .nv.constant0.triton_poi_fused_convolution_25 --------------------------
	.section	.nv.constant0.triton_poi_fused_convolution_25,"a",@progbits
	.sectionflags	@""
	.align	4
.nv.constant0.triton_poi_fused_convolution_25:
	.zero		548
